//
// Generated by NVIDIA NVVM Compiler
//
// Compiler Build ID: CL-36424714
// Cuda compilation tools, release 13.0, V13.0.88
// Based on NVVM 20.0.0
//

.version 9.0
.target sm_100
.address_size 64

	// .globl	_Z3incP4Node

.visible .entry _Z3incP4Node(
	.param .u64 .ptr .align 1 _Z3incP4Node_param_0
)
{
	.reg .pred 	%p<2>;
	.reg .b32 	%r<13>;
	.reg .b64 	%rd<5>;

	ld.param.u64 	%rd2, [_Z3incP4Node_param_0];
	cvta.to.global.u64 	%rd3, %rd2;
	mov.u32 	%r1, %ctaid.x;
	mov.u32 	%r2, %ntid.x;
	mov.u32 	%r3, %tid.x;
	mad.lo.s32 	%r4, %r1, %r2, %r3;
	mul.hi.u32 	%r5, %r4, -252645135;
	shr.u32 	%r6, %r5, 4;
	mul.lo.s32 	%r7, %r6, 17;
	sub.s32 	%r8, %r4, %r7;
	mul.wide.u32 	%rd4, %r8, 8;
	add.s64 	%rd1, %rd3, %rd4;
$L__BB0_1:
	atom.relaxed.global.cas.b32 	%r9, [%rd1], 0, 1;
	setp.ne.s32 	%p1, %r9, 0;
	@%p1 bra 	$L__BB0_1;
	ld.global.u32 	%r10, [%rd1+4];
	add.s32 	%r11, %r10, 1;
	st.global.u32 	[%rd1+4], %r11;
	atom.global.exch.b32 	%r12, [%rd1], 0;
	ret;

}


// ===== COMPILED SASS (sm_100) =====

	.target	sm_100

	.elftype	@"ET_EXEC"


//--------------------- .note.nv.tkinfo           --------------------------
	.section	.note.nv.tkinfo,"",@"SHT_NOTE"
	.sectionflags	@"SHF_NOTE_NV_TKINFO"
	.tkinfo
        /*0018*/ 	.word	0x00000002
        /*0030*/ 	.string	""
        /*0030*/ 	.string	"ptxas"
        /*0030*/ 	.string	"Cuda compilation tools, release 13.0, V13.0.88"
        /*0030*/ 	.string	"Build cuda_13.0.r13.0/compiler.36424714_0"
        /*0030*/ 	.string	"-arch sm_100 -m 64 "



//--------------------- .note.nv.cuinfo           --------------------------
	.section	.note.nv.cuinfo,"",@"SHT_NOTE"
	.sectionflags	@"SHF_NOTE_NV_CUINFO"
        /*0018*/ 	.short	0x0002
        /*001a*/ 	.short	0x0064
        /*001c*/ 	.short	0x0082
	.zero		2


//--------------------- .nv.info                  --------------------------
	.section	.nv.info,"",@"SHT_CUDA_INFO"
	.align	4


	//----- nvinfo : EIATTR_REGCOUNT
	.align		4
        /*0000*/ 	.byte	0x04, 0x2f
        /*0002*/ 	.short	(.L_1 - .L_0)
	.align		4
.L_0:
        /*0004*/ 	.word	index@(_Z3incP4Node)
        /*0008*/ 	.word	0x0000000a


	//----- nvinfo : EIATTR_FRAME_SIZE
	.align		4
.L_1:
        /*000c*/ 	.byte	0x04, 0x11
        /*000e*/ 	.short	(.L_3 - .L_2)
	.align		4
.L_2:
        /*0010*/ 	.word	index@(_Z3incP4Node)
        /*0014*/ 	.word	0x00000000


	//----- nvinfo : EIATTR_MIN_STACK_SIZE
	.align		4
.L_3:
        /*0018*/ 	.byte	0x04, 0x12
        /*001a*/ 	.short	(.L_5 - .L_4)
	.align		4
.L_4:
        /*001c*/ 	.word	index@(_Z3incP4Node)
        /*0020*/ 	.word	0x00000000
.L_5:


//--------------------- .nv.compat                --------------------------
	.section	.nv.compat,"",@"SHT_CUDA_COMPAT_INFO"
	.align	4
        /*0000*/ 	.byte	0x02, 0x09, 0x00, 0x00, 0x02, 0x02, 0x01, 0x00, 0x02, 0x05, 0x05, 0x00, 0x03, 0x07, 0x01, 0x01
        /*0010*/ 	.byte	0x02, 0x03, 0x00, 0x00, 0x02, 0x06, 0x01, 0x00, 0x04, 0x0b, 0x08, 0x00, 0x09, 0x00, 0x00, 0x00
        /*0020*/ 	.byte	0x00, 0x00, 0x00, 0x00


//--------------------- .nv.info._Z3incP4Node     --------------------------
	.section	.nv.info._Z3incP4Node,"",@"SHT_CUDA_INFO"
	.sectionflags	@""
	.align	4


	//----- nvinfo : EIATTR_CUDA_API_VERSION
	.align		4
        /*0000*/ 	.byte	0x04, 0x37
        /*0002*/ 	.short	(.L_7 - .L_6)
.L_6:
        /*0004*/ 	.word	0x00000082


	//----- nvinfo : EIATTR_KPARAM_INFO
	.align		4
.L_7:
        /*0008*/ 	.byte	0x04, 0x17
        /*000a*/ 	.short	(.L_9 - .L_8)
.L_8:
        /*000c*/ 	.word	0x00000000
        /*0010*/ 	.short	0x0000
        /*0012*/ 	.short	0x0000
        /*0014*/ 	.byte	0x00, 0xf5, 0x21, 0x00


	//----- nvinfo : EIATTR_SPARSE_MMA_MASK
	.align		4
.L_9:
        /*0018*/ 	.byte	0x03, 0x50
        /*001a*/ 	.short	0x0000


	//----- nvinfo : EIATTR_MAXREG_COUNT
	.align		4
        /*001c*/ 	.byte	0x03, 0x1b
        /*001e*/ 	.short	0x00ff


	//----- nvinfo : EIATTR_MERCURY_ISA_VERSION
	.align		4
        /*0020*/ 	.byte	0x03, 0x5f
        /*0022*/ 	.short	0x0101


	//----- nvinfo : EIATTR_VRC_CTA_INIT_COUNT
	.align		4
        /*0024*/ 	.byte	0x02, 0x4a
	.zero		1
	.zero		1


	//----- nvinfo : EIATTR_EXIT_INSTR_OFFSETS
	.align		4
        /*0028*/ 	.byte	0x04, 0x1c
        /*002a*/ 	.short	(.L_11 - .L_10)


	//   ....[0]....
.L_10:
        /*002c*/ 	.word	0x00000170


	//----- nvinfo : EIATTR_CRS_STACK_SIZE
	.align		4
.L_11:
        /*0030*/ 	.byte	0x04, 0x1e
        /*0032*/ 	.short	(.L_13 - .L_12)
.L_12:
        /*0034*/ 	.word	0x00000000


	//----- nvinfo : EIATTR_CBANK_PARAM_SIZE
	.align		4
.L_13:
        /*0038*/ 	.byte	0x03, 0x19
        /*003a*/ 	.short	0x0008


	//----- nvinfo : EIATTR_PARAM_CBANK
	.align		4
        /*003c*/ 	.byte	0x04, 0x0a
        /*003e*/ 	.short	(.L_15 - .L_14)
	.align		4
.L_14:
        /*0040*/ 	.word	index@(.nv.constant0._Z3incP4Node)
        /*0044*/ 	.short	0x0380
        /*0046*/ 	.short	0x0008


	//----- nvinfo : EIATTR_SW_WAR
	.align		4
.L_15:
        /*0048*/ 	.byte	0x04, 0x36
        /*004a*/ 	.short	(.L_17 - .L_16)
.L_16:
        /*004c*/ 	.word	0x00000008
.L_17:


//--------------------- .nv.callgraph             --------------------------
	.section	.nv.callgraph,"",@"SHT_CUDA_CALLGRAPH"
	.align	4
	.sectionentsize	8
	.align		4
        /*0000*/ 	.word	0x00000000
	.align		4
        /*0004*/ 	.word	0xffffffff
	.align		4
        /*0008*/ 	.word	0x00000000
	.align		4
        /*000c*/ 	.word	0xfffffffe
	.align		4
        /*0010*/ 	.word	0x00000000
	.align		4
        /*0014*/ 	.word	0xfffffffd
	.align		4
        /*0018*/ 	.word	0x00000000
	.align		4
        /*001c*/ 	.word	0xfffffffc


//--------------------- .text._Z3incP4Node        --------------------------
	.section	.text._Z3incP4Node,"ax",@progbits
	.align	128
        .global         _Z3incP4Node
        .type           _Z3incP4Node,@function
        .size           _Z3incP4Node,(.L_x_3 - _Z3incP4Node)
        .other          _Z3incP4Node,@"STO_CUDA_ENTRY STV_DEFAULT"
_Z3incP4Node:
.text._Z3incP4Node:
[----:B------:R-:W-:Y:S01]  /*0000*/  LDC R1, c[0x0][0x37c] ;  /* 0x0000df00ff017b82 */ /* 0x000fe20000000800 */
[----:B------:R-:W0:Y:S07]  /*0010*/  S2R R5, SR_TID.X ;  /* 0x0000000000057919 */ /* 0x000e2e0000002100 */
[----:B------:R-:W0:Y:S01]  /*0020*/  S2UR UR4, SR_CTAID.X ;  /* 0x00000000000479c3 */ /* 0x000e220000002500 */
[----:B------:R-:W-:Y:S01]  /*0030*/  HFMA2 R7, -RZ, RZ, 0, 5.9604644775390625e-08 ;  /* 0x00000001ff077431 */ /* 0x000fe200000001ff */
[----:B------:R-:W-:Y:S06]  /*0040*/  BSSY B0, `(.L_x_0) ;  /* 0x000000e000007945 */ /* 0x000fec0003800000 */
[----:B------:R-:W0:Y:S08]  /*0050*/  LDC R0, c[0x0][0x360] ;  /* 0x0000d800ff007b82 */ /* 0x000e300000000800 */
[----:B------:R-:W1:Y:S01]  /*0060*/  LDC.64 R2, c[0x0][0x380] ;  /* 0x0000e000ff027b82 */ /* 0x000e620000000a00 */
[----:B0-----:R-:W-:Y:S01]  /*0070*/  IMAD R0, R0, UR4, R5 ;  /* 0x0000000400007c24 */ /* 0x001fe2000f8e0205 */
[----:B------:R-:W0:Y:S03]  /*0080*/  LDCU.64 UR4, c[0x0][0x358] ;  /* 0x00006b00ff0477ac */ /* 0x000e260008000a00 */
[----:B------:R-:W-:-:S05]  /*0090*/  IMAD.HI.U32 R4, R0, -0xf0f0f0f, RZ ;  /* 0xf0f0f0f100047827 */ /* 0x000fca00078e00ff */
[----:B------:R-:W-:-:S05]  /*00a0*/  SHF.R.U32.HI R5, RZ, 0x4, R4 ;  /* 0x00000004ff057819 */ /* 0x000fca0000011604 */
[----:B------:R-:W-:-:S04]  /*00b0*/  IMAD R5, R5, -0x11, R0 ;  /* 0xffffffef05057824 */ /* 0x000fc800078e0200 */
[----:B-1----:R-:W-:-:S07]  /*00c0*/  IMAD.WIDE.U32 R2, R5, 0x8, R2 ;  /* 0x0000000805027825 */ /* 0x002fce00078e0002 */
.L_x_1:
[----:B------:R-:W-:Y:S01]  /*00d0*/  MOV R6, RZ ;  /* 0x000000ff00067202 */ /* 0x000fe20000000f00 */
[----:B------:R-:W-:Y:S05]  /*00e0*/  YIELD ;  /* 0x0000000000007946 */ /* 0x000fea0003800000 */
[----:B------:R-:W2:Y:S02]  /*00f0*/  ATOMG.E.CAS.STRONG.GPU PT, R0, [R2], R6, R7 ;  /* 0x00000006020073a9 */ /* 0x000ea400001ee107 */
[----:B--2---:R-:W-:-:S13]  /*0100*/  ISETP.NE.AND P0, PT, R0, RZ, PT ;  /* 0x000000ff0000720c */ /* 0x004fda0003f05270 */
[----:B------:R-:W-:Y:S05]  /*0110*/  @P0 BRA `(.L_x_1) ;  /* 0xfffffffc00ec0947 */ /* 0x000fea000383ffff */
[----:B0-----:R-:W-:Y:S05]  /*0120*/  BSYNC B0 ;  /* 0x0000000000007941 */ /* 0x001fea0003800000 */
.L_x_0:
[----:B------:R-:W2:Y:S02]  /*0130*/  LDG.E R0, desc[UR4][R2.64+0x4] ;  /* 0x0000040402007981 */ /* 0x000ea4000c1e1900 */
[----:B--2---:R-:W-:-:S05]  /*0140*/  IADD3 R5, PT, PT, R0, 0x1, RZ ;  /* 0x0000000100057810 */ /* 0x004fca0007ffe0ff */
[----:B------:R-:W-:Y:S04]  /*0150*/  STG.E desc[UR4][R2.64+0x4], R5 ;  /* 0x0000040502007986 */ /* 0x000fe8000c101904 */
[----:B------:R-:W-:Y:S01]  /*0160*/  ATOMG.E.EXCH.STRONG.GPU PT, RZ, desc[UR4][R2.64], RZ ;  /* 0x800000ff02ff79a8 */ /* 0x000fe2000c1ef104 */
[----:B------:R-:W-:Y:S05]  /*0170*/  EXIT ;  /* 0x000000000000794d */ /* 0x000fea0003800000 */
.L_x_2:
[----:B------:R-:W-:-:S00]  /*0180*/  BRA `(.L_x_2) ;  /* 0xfffffffc00fc7947 */ /* 0x000fc0000383ffff */
[----:B------:R-:W-:-:S00]  /*0190*/  NOP ;  /* 0x0000000000007918 */ /* 0x000fc00000000000 */
        /* <DEDUP_REMOVED lines=14> */
.L_x_3:


//--------------------- .nv.shared.reserved.0     --------------------------
	.section	.nv.shared.reserved.0,"aw",@nobits
	.weak		__nv_reservedSMEM_offset_0_alias
	.size		__nv_reservedSMEM_offset_0_alias, 0, 64
	.other		__nv_reservedSMEM_offset_0_alias,@"STO_CUDA_RESERVED_SHARED STV_DEFAULT"
__nv_reservedSMEM_offset_0_alias:
	.zero		0
	.zero		64


//--------------------- .nv.constant0._Z3incP4Node --------------------------
	.section	.nv.constant0._Z3incP4Node,"a",@progbits
	.sectionflags	@""
	.align	4
.nv.constant0._Z3incP4Node:
	.zero		904


//--------------------- SYMBOLS --------------------------

	.type		.nv.reservedSmem.offset0,@object
	.size		.nv.reservedSmem.offset0,0x4
